//
// Generated by NVIDIA NVVM Compiler
//
// Compiler Build ID: CL-36424714
// Cuda compilation tools, release 13.0, V13.0.88
// Based on NVVM 20.0.0
//

.version 9.0
.target sm_100
.address_size 64

	// .globl	_Z8classifyv
.extern .func  (.param .b32 func_retval0) vprintf
(
	.param .b64 vprintf_param_0,
	.param .b64 vprintf_param_1
)
;
.global .align 4 .b8 d_weights[16777216];
.global .align 4 .b8 d_inputs[16384];
.global .align 4 .b8 d_outputs[4096];
// _ZZ8classifyvE9weightBlk has been demoted
// _ZZ8classifyvE5inBlk has been demoted
// _ZZ8classifyvE6outBlk has been demoted
.global .align 1 .b8 $str[55] = {98, 111, 117, 110, 100, 115, 32, 101, 114, 114, 111, 114, 32, 115, 114, 99, 68, 105, 109, 61, 40, 37, 100, 44, 37, 100, 41, 32, 40, 37, 100, 44, 37, 100, 41, 32, 98, 108, 111, 99, 107, 32, 40, 37, 100, 44, 37, 100, 41, 58, 32, 37, 100, 10};

.visible .entry _Z8classifyv()
{
	.local .align 8 .b8 	__local_depot0[64];
	.reg .b64 	%SP;
	.reg .b64 	%SPL;
	.reg .pred 	%p<5>;
	.reg .b32 	%r<53>;
	.reg .b32 	%f<102>;
	.reg .b64 	%rd<33>;
	// demoted variable
	.shared .align 4 .b8 _ZZ8classifyvE9weightBlk[1024];
	// demoted variable
	.shared .align 4 .b8 _ZZ8classifyvE5inBlk[1024];
	// demoted variable
	.shared .align 4 .b8 _ZZ8classifyvE6outBlk[1024];
	mov.u64 	%SPL, __local_depot0;
	cvta.local.u64 	%SP, %SPL;
	add.u64 	%rd8, %SP, 0;
	add.u64 	%rd1, %SPL, 0;
	mov.u32 	%r1, %ctaid.x;
	mov.u32 	%r2, %ctaid.y;
	mov.u32 	%r3, %tid.x;
	mov.u32 	%r4, %tid.y;
	shl.b32 	%r5, %r1, 4;
	add.s32 	%r20, %r5, %r3;
	shl.b32 	%r6, %r2, 4;
	add.s32 	%r21, %r6, %r4;
	add.s32 	%r7, %r20, %r21;
	setp.lt.u32 	%p1, %r7, 4096;
	@%p1 bra 	$L__BB0_2;
	add.u64 	%rd9, %SP, 32;
	add.u64 	%rd10, %SPL, 32;
	mov.b32 	%r22, 1;
	mov.b32 	%r23, 4096;
	st.local.v2.u32 	[%rd10], {%r23, %r22};
	st.local.v2.u32 	[%rd10+8], {%r3, %r4};
	st.local.v2.u32 	[%rd10+16], {%r1, %r2};
	st.local.u32 	[%rd10+24], %r7;
	mov.u64 	%rd11, $str;
	cvta.global.u64 	%rd12, %rd11;
	{ // callseq 0, 0
	.param .b64 param0;
	st.param.b64 	[param0], %rd12;
	.param .b64 param1;
	st.param.b64 	[param1], %rd9;
	.param .b32 retval0;
	call.uni (retval0), 
	vprintf, 
	(
	param0, 
	param1
	);
	ld.param.b32 	%r24, [retval0];
	} // callseq 0
$L__BB0_2:
	mul.wide.u32 	%rd13, %r7, 4;
	mov.u64 	%rd14, d_inputs;
	add.s64 	%rd15, %rd14, %rd13;
	ld.global.f32 	%f1, [%rd15];
	shl.b32 	%r28, %r3, 6;
	mov.u32 	%r29, _ZZ8classifyvE5inBlk;
	shl.b32 	%r30, %r4, 2;
	add.s32 	%r11, %r29, %r30;
	add.s32 	%r31, %r11, %r28;
	st.shared.f32 	[%r31], %f1;
	mov.u32 	%r32, _ZZ8classifyvE9weightBlk;
	add.s32 	%r8, %r32, %r28;
	add.s32 	%r9, %r8, %r30;
	mov.u32 	%r33, _ZZ8classifyvE6outBlk;
	add.s32 	%r34, %r33, %r28;
	add.s32 	%r10, %r34, %r30;
	add.s32 	%r35, %r4, %r3;
	add.s32 	%r36, %r35, %r6;
	add.s32 	%r37, %r36, 16;
	mul.wide.u32 	%rd16, %r37, 4;
	mov.u64 	%rd17, d_outputs;
	add.s64 	%rd32, %rd17, %rd16;
	mul.wide.u32 	%rd18, %r36, 4;
	add.s64 	%rd31, %rd17, %rd18;
	shl.b32 	%r38, %r3, 12;
	or.b32  	%r39, %r4, %r38;
	add.s32 	%r40, %r39, %r5;
	add.s32 	%r50, %r40, 65536;
	mov.b32 	%r52, 65536;
	mov.b32 	%r51, 1;
	mov.u64 	%rd23, d_weights;
$L__BB0_3:
	add.s32 	%r16, %r50, -65536;
	setp.lt.u32 	%p2, %r16, 4194304;
	@%p2 bra 	$L__BB0_5;
	mov.b32 	%r41, 4096;
	mov.b32 	%r42, 1024;
	st.local.v2.u32 	[%rd1], {%r42, %r41};
	st.local.v2.u32 	[%rd1+8], {%r3, %r4};
	add.s32 	%r43, %r51, -1;
	st.local.v2.u32 	[%rd1+16], {%r43, %r1};
	st.local.u32 	[%rd1+24], %r16;
	mov.u64 	%rd19, $str;
	cvta.global.u64 	%rd20, %rd19;
	{ // callseq 1, 0
	.param .b64 param0;
	st.param.b64 	[param0], %rd20;
	.param .b64 param1;
	st.param.b64 	[param1], %rd8;
	.param .b32 retval0;
	call.uni (retval0), 
	vprintf, 
	(
	param0, 
	param1
	);
	ld.param.b32 	%r44, [retval0];
	} // callseq 1
$L__BB0_5:
	mul.wide.u32 	%rd22, %r16, 4;
	add.s64 	%rd24, %rd23, %rd22;
	ld.global.f32 	%f2, [%rd24];
	st.shared.f32 	[%r9], %f2;
	ld.shared.f32 	%f3, [%r8];
	ld.shared.f32 	%f4, [%r11];
	fma.rn.f32 	%f5, %f3, %f4, 0f00000000;
	ld.shared.f32 	%f6, [%r8+4];
	ld.shared.f32 	%f7, [%r11+64];
	fma.rn.f32 	%f8, %f6, %f7, %f5;
	ld.shared.f32 	%f9, [%r8+8];
	ld.shared.f32 	%f10, [%r11+128];
	fma.rn.f32 	%f11, %f9, %f10, %f8;
	ld.shared.f32 	%f12, [%r8+12];
	ld.shared.f32 	%f13, [%r11+192];
	fma.rn.f32 	%f14, %f12, %f13, %f11;
	ld.shared.f32 	%f15, [%r8+16];
	ld.shared.f32 	%f16, [%r11+256];
	fma.rn.f32 	%f17, %f15, %f16, %f14;
	ld.shared.f32 	%f18, [%r8+20];
	ld.shared.f32 	%f19, [%r11+320];
	fma.rn.f32 	%f20, %f18, %f19, %f17;
	ld.shared.f32 	%f21, [%r8+24];
	ld.shared.f32 	%f22, [%r11+384];
	fma.rn.f32 	%f23, %f21, %f22, %f20;
	ld.shared.f32 	%f24, [%r8+28];
	ld.shared.f32 	%f25, [%r11+448];
	fma.rn.f32 	%f26, %f24, %f25, %f23;
	ld.shared.f32 	%f27, [%r8+32];
	ld.shared.f32 	%f28, [%r11+512];
	fma.rn.f32 	%f29, %f27, %f28, %f26;
	ld.shared.f32 	%f30, [%r8+36];
	ld.shared.f32 	%f31, [%r11+576];
	fma.rn.f32 	%f32, %f30, %f31, %f29;
	ld.shared.f32 	%f33, [%r8+40];
	ld.shared.f32 	%f34, [%r11+640];
	fma.rn.f32 	%f35, %f33, %f34, %f32;
	ld.shared.f32 	%f36, [%r8+44];
	ld.shared.f32 	%f37, [%r11+704];
	fma.rn.f32 	%f38, %f36, %f37, %f35;
	ld.shared.f32 	%f39, [%r8+48];
	ld.shared.f32 	%f40, [%r11+768];
	fma.rn.f32 	%f41, %f39, %f40, %f38;
	ld.shared.f32 	%f42, [%r8+52];
	ld.shared.f32 	%f43, [%r11+832];
	fma.rn.f32 	%f44, %f42, %f43, %f41;
	ld.shared.f32 	%f45, [%r8+56];
	ld.shared.f32 	%f46, [%r11+896];
	fma.rn.f32 	%f47, %f45, %f46, %f44;
	ld.shared.f32 	%f48, [%r8+60];
	ld.shared.f32 	%f49, [%r11+960];
	fma.rn.f32 	%f50, %f48, %f49, %f47;
	st.shared.f32 	[%r10], %f50;
	atom.global.add.f32 	%f51, [%rd31], %f50;
	setp.lt.u32 	%p3, %r16, 4128768;
	@%p3 bra 	$L__BB0_7;
	mov.b32 	%r46, 4096;
	mov.b32 	%r47, 1024;
	st.local.v2.u32 	[%rd1], {%r47, %r46};
	st.local.v2.u32 	[%rd1+8], {%r3, %r4};
	st.local.v2.u32 	[%rd1+16], {%r51, %r1};
	st.local.u32 	[%rd1+24], %r50;
	mov.u64 	%rd25, $str;
	cvta.global.u64 	%rd26, %rd25;
	{ // callseq 2, 0
	.param .b64 param0;
	st.param.b64 	[param0], %rd26;
	.param .b64 param1;
	st.param.b64 	[param1], %rd8;
	.param .b32 retval0;
	call.uni (retval0), 
	vprintf, 
	(
	param0, 
	param1
	);
	ld.param.b32 	%r48, [retval0];
	} // callseq 2
$L__BB0_7:
	mul.wide.u32 	%rd28, %r50, 4;
	add.s64 	%rd30, %rd23, %rd28;
	ld.global.f32 	%f52, [%rd30];
	st.shared.f32 	[%r9], %f52;
	ld.shared.f32 	%f53, [%r8];
	ld.shared.f32 	%f54, [%r11];
	fma.rn.f32 	%f55, %f53, %f54, 0f00000000;
	ld.shared.f32 	%f56, [%r8+4];
	ld.shared.f32 	%f57, [%r11+64];
	fma.rn.f32 	%f58, %f56, %f57, %f55;
	ld.shared.f32 	%f59, [%r8+8];
	ld.shared.f32 	%f60, [%r11+128];
	fma.rn.f32 	%f61, %f59, %f60, %f58;
	ld.shared.f32 	%f62, [%r8+12];
	ld.shared.f32 	%f63, [%r11+192];
	fma.rn.f32 	%f64, %f62, %f63, %f61;
	ld.shared.f32 	%f65, [%r8+16];
	ld.shared.f32 	%f66, [%r11+256];
	fma.rn.f32 	%f67, %f65, %f66, %f64;
	ld.shared.f32 	%f68, [%r8+20];
	ld.shared.f32 	%f69, [%r11+320];
	fma.rn.f32 	%f70, %f68, %f69, %f67;
	ld.shared.f32 	%f71, [%r8+24];
	ld.shared.f32 	%f72, [%r11+384];
	fma.rn.f32 	%f73, %f71, %f72, %f70;
	ld.shared.f32 	%f74, [%r8+28];
	ld.shared.f32 	%f75, [%r11+448];
	fma.rn.f32 	%f76, %f74, %f75, %f73;
	ld.shared.f32 	%f77, [%r8+32];
	ld.shared.f32 	%f78, [%r11+512];
	fma.rn.f32 	%f79, %f77, %f78, %f76;
	ld.shared.f32 	%f80, [%r8+36];
	ld.shared.f32 	%f81, [%r11+576];
	fma.rn.f32 	%f82, %f80, %f81, %f79;
	ld.shared.f32 	%f83, [%r8+40];
	ld.shared.f32 	%f84, [%r11+640];
	fma.rn.f32 	%f85, %f83, %f84, %f82;
	ld.shared.f32 	%f86, [%r8+44];
	ld.shared.f32 	%f87, [%r11+704];
	fma.rn.f32 	%f88, %f86, %f87, %f85;
	ld.shared.f32 	%f89, [%r8+48];
	ld.shared.f32 	%f90, [%r11+768];
	fma.rn.f32 	%f91, %f89, %f90, %f88;
	ld.shared.f32 	%f92, [%r8+52];
	ld.shared.f32 	%f93, [%r11+832];
	fma.rn.f32 	%f94, %f92, %f93, %f91;
	ld.shared.f32 	%f95, [%r8+56];
	ld.shared.f32 	%f96, [%r11+896];
	fma.rn.f32 	%f97, %f95, %f96, %f94;
	ld.shared.f32 	%f98, [%r8+60];
	ld.shared.f32 	%f99, [%r11+960];
	fma.rn.f32 	%f100, %f98, %f99, %f97;
	st.shared.f32 	[%r10], %f100;
	atom.global.add.f32 	%f101, [%rd32], %f100;
	add.s32 	%r52, %r52, 131072;
	add.s32 	%r51, %r51, 2;
	add.s64 	%rd32, %rd32, 128;
	add.s64 	%rd31, %rd31, 128;
	add.s32 	%r50, %r50, 131072;
	setp.ne.s32 	%p4, %r52, 4259840;
	@%p4 bra 	$L__BB0_3;
	ret;

}


// ===== COMPILED SASS (sm_100) =====

	.target	sm_100

	.elftype	@"ET_EXEC"


//--------------------- .note.nv.tkinfo           --------------------------
	.section	.note.nv.tkinfo,"",@"SHT_NOTE"
	.sectionflags	@"SHF_NOTE_NV_TKINFO"
	.tkinfo
        /*0018*/ 	.word	0x00000002
        /*0030*/ 	.string	""
        /*0030*/ 	.string	"ptxas"
        /*0030*/ 	.string	"Cuda compilation tools, release 13.0, V13.0.88"
        /*0030*/ 	.string	"Build cuda_13.0.r13.0/compiler.36424714_0"
        /*0030*/ 	.string	"-arch sm_100 -m 64 "



//--------------------- .note.nv.cuinfo           --------------------------
	.section	.note.nv.cuinfo,"",@"SHT_NOTE"
	.sectionflags	@"SHF_NOTE_NV_CUINFO"
        /*0018*/ 	.short	0x0002
        /*001a*/ 	.short	0x0064
        /*001c*/ 	.short	0x0082
	.zero		2


//--------------------- .nv.info                  --------------------------
	.section	.nv.info,"",@"SHT_CUDA_INFO"
	.align	4


	//----- nvinfo : EIATTR_REGCOUNT
	.align		4
        /*0000*/ 	.byte	0x04, 0x2f
        /*0002*/ 	.short	(.L_5 - .L_4)
	.align		4
.L_4:
        /*0004*/ 	.word	index@(_Z8classifyv)
        /*0008*/ 	.word	0x00000025


	//----- nvinfo : EIATTR_FRAME_SIZE
	.align		4
.L_5:
        /*000c*/ 	.byte	0x04, 0x11
        /*000e*/ 	.short	(.L_7 - .L_6)
	.align		4
.L_6:
        /*0010*/ 	.word	index@(_Z8classifyv)
        /*0014*/ 	.word	0x00000040


	//----- nvinfo : EIATTR_MIN_STACK_SIZE
	.align		4
.L_7:
        /*0018*/ 	.byte	0x04, 0x12
        /*001a*/ 	.short	(.L_9 - .L_8)
	.align		4
.L_8:
        /*001c*/ 	.word	index@(_Z8classifyv)
        /*0020*/ 	.word	0x00000040
.L_9:


//--------------------- .nv.compat                --------------------------
	.section	.nv.compat,"",@"SHT_CUDA_COMPAT_INFO"
	.align	4
        /*0000*/ 	.byte	0x02, 0x09, 0x00, 0x00, 0x02, 0x02, 0x01, 0x00, 0x02, 0x05, 0x05, 0x00, 0x03, 0x07, 0x01, 0x01
        /*0010*/ 	.byte	0x02, 0x03, 0x00, 0x00, 0x02, 0x06, 0x01, 0x00, 0x04, 0x0b, 0x08, 0x00, 0x09, 0x00, 0x00, 0x00
        /*0020*/ 	.byte	0x00, 0x00, 0x00, 0x00


//--------------------- .nv.info._Z8classifyv     --------------------------
	.section	.nv.info._Z8classifyv,"",@"SHT_CUDA_INFO"
	.sectionflags	@""
	.align	4


	//----- nvinfo : EIATTR_CUDA_API_VERSION
	.align		4
        /*0000*/ 	.byte	0x04, 0x37
        /*0002*/ 	.short	(.L_11 - .L_10)
.L_10:
        /*0004*/ 	.word	0x00000082


	//----- nvinfo : EIATTR_SPARSE_MMA_MASK
	.align		4
.L_11:
        /*0008*/ 	.byte	0x03, 0x50
        /*000a*/ 	.short	0x0000


	//----- nvinfo : EIATTR_MAXREG_COUNT
	.align		4
        /*000c*/ 	.byte	0x03, 0x1b
        /*000e*/ 	.short	0x00ff


	//----- nvinfo : EIATTR_EXTERNS
	.align		4
        /*0010*/ 	.byte	0x04, 0x0f
        /*0012*/ 	.short	(.L_13 - .L_12)


	//   ....[0]....
	.align		4
.L_12:
        /*0014*/ 	.word	index@(vprintf)


	//----- nvinfo : EIATTR_MERCURY_ISA_VERSION
	.align		4
.L_13:
        /*0018*/ 	.byte	0x03, 0x5f
        /*001a*/ 	.short	0x0101


	//----- nvinfo : EIATTR_VRC_CTA_INIT_COUNT
	.align		4
        /*001c*/ 	.byte	0x02, 0x4a
	.zero		1
	.zero		1


	//----- nvinfo : EIATTR_SYSCALL_OFFSETS
	.align		4
        /*0020*/ 	.byte	0x04, 0x46
        /*0022*/ 	.short	(.L_15 - .L_14)


	//   ....[0]....
.L_14:
        /*0024*/ 	.word	0x00000200


	//   ....[1]....
        /*0028*/ 	.word	0x00000530


	//   ....[2]....
        /*002c*/ 	.word	0x00000910


	//----- nvinfo : EIATTR_EXIT_INSTR_OFFSETS
	.align		4
.L_15:
        /*0030*/ 	.byte	0x04, 0x1c
        /*0032*/ 	.short	(.L_17 - .L_16)


	//   ....[0]....
.L_16:
        /*0034*/ 	.word	0x00000c80


	//----- nvinfo : EIATTR_CRS_STACK_SIZE
	.align		4
.L_17:
        /*0038*/ 	.byte	0x04, 0x1e
        /*003a*/ 	.short	(.L_19 - .L_18)
.L_18:
        /*003c*/ 	.word	0x00000000


	//----- nvinfo : EIATTR_SW_WAR
	.align		4
.L_19:
        /*0040*/ 	.byte	0x04, 0x36
        /*0042*/ 	.short	(.L_21 - .L_20)
.L_20:
        /*0044*/ 	.word	0x00000008
.L_21:


//--------------------- .nv.callgraph             --------------------------
	.section	.nv.callgraph,"",@"SHT_CUDA_CALLGRAPH"
	.align	4
	.sectionentsize	8
	.align		4
        /*0000*/ 	.word	0x00000000
	.align		4
        /*0004*/ 	.word	0xffffffff
	.align		4
        /*0008*/ 	.word	index@(_Z8classifyv)
	.align		4
        /*000c*/ 	.word	index@(vprintf)
	.align		4
        /*0010*/ 	.word	0x00000000
	.align		4
        /*0014*/ 	.word	0xfffffffe
	.align		4
        /*0018*/ 	.word	0x00000000
	.align		4
        /*001c*/ 	.word	0xfffffffd
	.align		4
        /*0020*/ 	.word	0x00000000
	.align		4
        /*0024*/ 	.word	0xfffffffc


//--------------------- .nv.constant4             --------------------------
	.section	.nv.constant4,"a",@progbits
	.align	8
	.align		8
.nv.constant4:
        /*0000*/ 	.dword	vprintf
	.align		8
        /*0008*/ 	.dword	d_weights
	.align		8
        /*0010*/ 	.dword	d_inputs
	.align		8
        /*0018*/ 	.dword	d_outputs
	.align		8
        /*0020*/ 	.dword	$str


//--------------------- .text._Z8classifyv        --------------------------
	.section	.text._Z8classifyv,"ax",@progbits
	.align	128
        .global         _Z8classifyv
        .type           _Z8classifyv,@function
        .size           _Z8classifyv,(.L_x_8 - _Z8classifyv)
        .other          _Z8classifyv,@"STO_CUDA_ENTRY STV_DEFAULT"
_Z8classifyv:
.text._Z8classifyv:
[----:B------:R-:W0:Y:S01]  /*0000*/  LDC R1, c[0x0][0x37c] ;  /* 0x0000df00ff017b82 */ /* 0x000e220000000800 */
[----:B------:R-:W1:Y:S01]  /*0010*/  S2R R25, SR_CTAID.Y ;  /* 0x0000000000197919 */ /* 0x000e620000002600 */
[----:B------:R-:W2:Y:S01]  /*0020*/  LDCU UR4, c[0x0][0x2f8] ;  /* 0x00005f00ff0477ac */ /* 0x000ea20008000800 */
[----:B0-----:R-:W-:Y:S01]  /*0030*/  IADD3 R1, PT, PT, R1, -0x40, RZ ;  /* 0xffffffc001017810 */ /* 0x001fe20007ffe0ff */
[----:B------:R-:W-:Y:S01]  /*0040*/  BSSY.RECONVERGENT B6, `(.L_x_0) ;  /* 0x000001d000067945 */ /* 0x000fe20003800200 */
[----:B------:R-:W1:Y:S01]  /*0050*/  S2R R17, SR_TID.Y ;  /* 0x0000000000117919 */ /* 0x000e620000002200 */
[----:B------:R-:W0:Y:S01]  /*0060*/  LDCU UR5, c[0x0][0x2fc] ;  /* 0x00005f80ff0577ac */ /* 0x000e220008000800 */
[----:B------:R-:W3:Y:S01]  /*0070*/  S2R R19, SR_CTAID.X ;  /* 0x0000000000137919 */ /* 0x000ee20000002500 */
[----:B------:R-:W4:Y:S01]  /*0080*/  LDCU.64 UR36, c[0x0][0x358] ;  /* 0x00006b00ff2477ac */ /* 0x000f220008000a00 */
[----:B------:R-:W3:Y:S01]  /*0090*/  S2R R16, SR_TID.X ;  /* 0x0000000000107919 */ /* 0x000ee20000002100 */
[----:B--2---:R-:W-:-:S04]  /*00a0*/  IADD3 R22, P1, PT, R1, UR4, RZ ;  /* 0x0000000401167c10 */ /* 0x004fc8000ff3e0ff */
[----:B0-----:R-:W-:Y:S01]  /*00b0*/  IADD3.X R23, PT, PT, RZ, UR5, RZ, P1, !PT ;  /* 0x00000005ff177c10 */ /* 0x001fe20008ffe4ff */
[----:B-1----:R-:W-:Y:S01]  /*00c0*/  IMAD R3, R25, 0x10, R17 ;  /* 0x0000001019037824 */ /* 0x002fe200078e0211 */
[----:B---3--:R-:W-:-:S04]  /*00d0*/  LEA R2, R19, R16, 0x4 ;  /* 0x0000001013027211 */ /* 0x008fc800078e20ff */
[----:B------:R-:W-:-:S04]  /*00e0*/  IADD3 R2, PT, PT, R2, R3, RZ ;  /* 0x0000000302027210 */ /* 0x000fc80007ffe0ff */
[----:B------:R-:W-:-:S13]  /*00f0*/  ISETP.GE.U32.AND P0, PT, R2, 0x1000, PT ;  /* 0x000010000200780c */ /* 0x000fda0003f06070 */
[----:B----4-:R-:W-:Y:S05]  /*0100*/  @!P0 BRA `(.L_x_1) ;  /* 0x0000000000408947 */ /* 0x010fea0003800000 */
[----:B------:R-:W-:Y:S02]  /*0110*/  HFMA2 R11, -RZ, RZ, 0, 5.9604644775390625e-08 ;  /* 0x00000001ff0b7431 */ /* 0x000fe400000001ff */
[----:B------:R-:W-:Y:S01]  /*0120*/  IMAD.MOV.U32 R10, RZ, RZ, 0x1000 ;  /* 0x00001000ff0a7424 */ /* 0x000fe200078e00ff */
[----:B------:R-:W-:Y:S01]  /*0130*/  MOV R24, R19 ;  /* 0x0000001300187202 */ /* 0x000fe20000000f00 */
[----:B------:R0:W-:Y:S01]  /*0140*/  STL.64 [R1+0x28], R16 ;  /* 0x0000281001007387 */ /* 0x0001e20000100a00 */
[----:B------:R-:W-:Y:S01]  /*0150*/  MOV R0, 0x0 ;  /* 0x0000000000007802 */ /* 0x000fe20000000f00 */
[----:B------:R-:W1:Y:S01]  /*0160*/  LDCU.64 UR4, c[0x4][0x20] ;  /* 0x01000400ff0477ac */ /* 0x000e620008000a00 */
[----:B------:R-:W-:Y:S01]  /*0170*/  IADD3 R6, P0, PT, R22, 0x20, RZ ;  /* 0x0000002016067810 */ /* 0x000fe20007f1e0ff */
[----:B------:R0:W-:Y:S01]  /*0180*/  STL.64 [R1+0x20], R10 ;  /* 0x0000200a01007387 */ /* 0x0001e20000100a00 */
[----:B------:R0:W2:Y:S02]  /*0190*/  LDC.64 R8, c[0x4][R0] ;  /* 0x0100000000087b82 */ /* 0x0000a40000000a00 */
[----:B------:R-:W-:Y:S01]  /*01a0*/  IADD3.X R7, PT, PT, RZ, R23, RZ, P0, !PT ;  /* 0x00000017ff077210 */ /* 0x000fe200007fe4ff */
[----:B------:R0:W-:Y:S04]  /*01b0*/  STL.64 [R1+0x30], R24 ;  /* 0x0000301801007387 */ /* 0x0001e80000100a00 */
[----:B------:R0:W-:Y:S01]  /*01c0*/  STL [R1+0x38], R2 ;  /* 0x0000380201007387 */ /* 0x0001e20000100800 */
[----:B-1----:R-:W-:Y:S01]  /*01d0*/  IMAD.U32 R4, RZ, RZ, UR4 ;  /* 0x00000004ff047e24 */ /* 0x002fe2000f8e00ff */
[----:B------:R-:W-:-:S07]  /*01e0*/  MOV R5, UR5 ;  /* 0x0000000500057c02 */ /* 0x000fce0008000f00 */
[----:B------:R-:W-:-:S07]  /*01f0*/  LEPC R20, `(.L_x_1) ;  /* 0x000000001014794e */ /* 0x000fce0000000000 */
[----:B0-2---:R-:W-:Y:S05]  /*0200*/  CALL.ABS.NOINC R8 ;  /* 0x0000000008007343 */ /* 0x005fea0003c00000 */
.L_x_1:
[----:B------:R-:W-:Y:S05]  /*0210*/  BSYNC.RECONVERGENT B6 ;  /* 0x0000000000067941 */ /* 0x000fea0003800200 */
.L_x_0:
[----:B------:R-:W0:Y:S02]  /*0220*/  LDC.64 R4, c[0x4][0x10] ;  /* 0x01000400ff047b82 */ /* 0x000e240000000a00 */
[----:B0-----:R-:W-:-:S06]  /*0230*/  IMAD.WIDE.U32 R2, R2, 0x4, R4 ;  /* 0x0000000402027825 */ /* 0x001fcc00078e0004 */
[----:B------:R-:W0:Y:S01]  /*0240*/  S2UR UR6, SR_CgaCtaId ;  /* 0x00000000000679c3 */ /* 0x000e220000008800 */
[----:B------:R-:W2:Y:S01]  /*0250*/  LDG.E R2, desc[UR36][R2.64] ;  /* 0x0000002402027981 */ /* 0x000ea2000c1e1900 */
[----:B------:R-:W-:Y:S01]  /*0260*/  UMOV UR4, 0x400 ;  /* 0x0000040000047882 */ /* 0x000fe20000000000 */
[----:B------:R-:W-:-:S05]  /*0270*/  IMAD.IADD R0, R16, 0x1, R17 ;  /* 0x0000000110007824 */ /* 0x000fca00078e0211 */
[----:B------:R-:W1:Y:S01]  /*0280*/  LDC.64 R4, c[0x4][0x18] ;  /* 0x01000600ff047b82 */ /* 0x000e620000000a00 */
[----:B------:R-:W-:Y:S01]  /*0290*/  UIADD3 UR5, UPT, UPT, UR4, 0x400, URZ ;  /* 0x0000040004057890 */ /* 0x000fe2000fffe0ff */
[----:B------:R-:W-:Y:S01]  /*02a0*/  HFMA2 R28, -RZ, RZ, 5.9604644775390625e-08, 0 ;  /* 0x00010000ff1c7431 */ /* 0x000fe200000001ff */
[----:B------:R-:W-:Y:S02]  /*02b0*/  LEA R25, R25, R0, 0x4 ;  /* 0x0000000019197211 */ /* 0x000fe400078e20ff */
[----:B------:R-:W-:Y:S02]  /*02c0*/  SHF.L.U32 R0, R16, 0xc, RZ ;  /* 0x0000000c10007819 */ /* 0x000fe400000006ff */
[----:B------:R-:W-:Y:S02]  /*02d0*/  IADD3 R9, PT, PT, R25, 0x10, RZ ;  /* 0x0000001019097810 */ /* 0x000fe40007ffe0ff */
[----:B------:R-:W-:-:S05]  /*02e0*/  LOP3.LUT R0, R17, R0, RZ, 0xfc, !PT ;  /* 0x0000000011007212 */ /* 0x000fca00078efcff */
[----:B------:R-:W-:Y:S01]  /*02f0*/  IMAD R30, R19, 0x10, R0 ;  /* 0x00000010131e7824 */ /* 0x000fe200078e0200 */
[----:B0-----:R-:W-:-:S04]  /*0300*/  ULEA UR5, UR6, UR5, 0x18 ;  /* 0x0000000506057291 */ /* 0x001fc8000f8ec0ff */
[----:B------:R-:W-:Y:S02]  /*0310*/  IADD3 R30, PT, PT, R30, 0x10000, RZ ;  /* 0x000100001e1e7810 */ /* 0x000fe40007ffe0ff */
[----:B------:R-:W-:Y:S01]  /*0320*/  LEA R33, R17, UR5, 0x2 ;  /* 0x0000000511217c11 */ /* 0x000fe2000f8e10ff */
[----:B------:R-:W-:Y:S01]  /*0330*/  UIADD3 UR5, UPT, UPT, UR4, 0x800, URZ ;  /* 0x0000080004057890 */ /* 0x000fe2000fffe0ff */
[----:B-1----:R-:W-:Y:S01]  /*0340*/  IMAD.WIDE.U32 R26, R25, 0x4, R4 ;  /* 0x00000004191a7825 */ /* 0x002fe200078e0004 */
[----:B------:R-:W-:Y:S02]  /*0350*/  ULEA UR4, UR6, UR4, 0x18 ;  /* 0x0000000406047291 */ /* 0x000fe4000f8ec0ff */
[----:B------:R-:W-:Y:S01]  /*0360*/  ULEA UR5, UR6, UR5, 0x18 ;  /* 0x0000000506057291 */ /* 0x000fe2000f8ec0ff */
[C---:B------:R-:W-:Y:S02]  /*0370*/  IMAD R7, R16.reuse, 0x40, R33 ;  /* 0x0000004010077824 */ /* 0x040fe400078e0221 */
[----:B------:R-:W-:Y:S01]  /*0380*/  IMAD.WIDE.U32 R24, R9, 0x4, R4 ;  /* 0x0000000409187825 */ /* 0x000fe200078e0004 */
[----:B------:R-:W-:-:S02]  /*0390*/  LEA R32, R16, UR4, 0x6 ;  /* 0x0000000410207c11 */ /* 0x000fc4000f8e30ff */
[----:B------:R-:W-:-:S03]  /*03a0*/  LEA R0, R16, UR5, 0x6 ;  /* 0x0000000510007c11 */ /* 0x000fc6000f8e30ff */
[C---:B------:R-:W-:Y:S01]  /*03b0*/  IMAD R31, R17.reuse, 0x4, R32 ;  /* 0x00000004111f7824 */ /* 0x040fe200078e0220 */
[----:B------:R-:W-:Y:S01]  /*03c0*/  LEA R29, R17, R0, 0x2 ;  /* 0x00000000111d7211 */ /* 0x000fe200078e10ff */
[----:B--2---:R0:W-:Y:S02]  /*03d0*/  STS [R7], R2 ;  /* 0x0000000207007388 */ /* 0x0041e40000000800 */
[----:B0-----:R-:W-:-:S07]  /*03e0*/  MOV R2, 0x1 ;  /* 0x0000000100027802 */ /* 0x001fce0000000f00 */
.L_x_6:
[----:B------:R-:W-:Y:S01]  /*03f0*/  IADD3 R34, PT, PT, R30, -0x10000, RZ ;  /* 0xffff00001e227810 */ /* 0x000fe20007ffe0ff */
[----:B------:R-:W-:Y:S05]  /*0400*/  YIELD ;  /* 0x0000000000007946 */ /* 0x000fea0003800000 */
[----:B------:R-:W-:Y:S01]  /*0410*/  ISETP.GE.U32.AND P0, PT, R34, 0x400000, PT ;  /* 0x004000002200780c */ /* 0x000fe20003f06070 */
[----:B------:R-:W-:-:S12]  /*0420*/  BSSY.RECONVERGENT B6, `(.L_x_2) ;  /* 0x0000012000067945 */ /* 0x000fd80003800200 */
[----:B0-----:R-:W-:Y:S05]  /*0430*/  @!P0 BRA `(.L_x_3) ;  /* 0x0000000000408947 */ /* 0x001fea0003800000 */
[----:B------:R-:W-:Y:S01]  /*0440*/  HFMA2 R10, -RZ, RZ, 0, 6.103515625e-05 ;  /* 0x00000400ff0a7431 */ /* 0x000fe200000001ff */
[----:B------:R-:W-:Y:S01]  /*0450*/  MOV R8, 0x0 ;  /* 0x0000000000087802 */ /* 0x000fe20000000f00 */
[----:B------:R-:W-:Y:S01]  /*0460*/  IMAD.MOV.U32 R11, RZ, RZ, 0x1000 ;  /* 0x00001000ff0b7424 */ /* 0x000fe200078e00ff */
[----:B------:R-:W-:Y:S01]  /*0470*/  IADD3 R18, PT, PT, R2, -0x1, RZ ;  /* 0xffffffff02127810 */ /* 0x000fe20007ffe0ff */
[----:B------:R0:W-:Y:S01]  /*0480*/  STL.64 [R1+0x8], R16 ;  /* 0x0000081001007387 */ /* 0x0001e20000100a00 */
[----:B------:R-:W1:Y:S01]  /*0490*/  LDCU.64 UR4, c[0x4][0x20] ;  /* 0x01000400ff0477ac */ /* 0x000e620008000a00 */
[----:B------:R-:W-:Y:S01]  /*04a0*/  IMAD.MOV.U32 R6, RZ, RZ, R22 ;  /* 0x000000ffff067224 */ /* 0x000fe200078e0016 */
[----:B------:R-:W2:Y:S01]  /*04b0*/  LDC.64 R8, c[0x4][R8] ;  /* 0x0100000008087b82 */ /* 0x000ea20000000a00 */
[----:B------:R0:W-:Y:S01]  /*04c0*/  STL.64 [R1], R10 ;  /* 0x0000000a01007387 */ /* 0x0001e20000100a00 */
[----:B------:R-:W-:-:S03]  /*04d0*/  MOV R7, R23 ;  /* 0x0000001700077202 */ /* 0x000fc60000000f00 */
[----:B------:R0:W-:Y:S04]  /*04e0*/  STL.64 [R1+0x10], R18 ;  /* 0x0000101201007387 */ /* 0x0001e80000100a00 */
[----:B------:R0:W-:Y:S01]  /*04f0*/  STL [R1+0x18], R34 ;  /* 0x0000182201007387 */ /* 0x0001e20000100800 */
[----:B-1----:R-:W-:Y:S02]  /*0500*/  MOV R4, UR4 ;  /* 0x0000000400047c02 */ /* 0x002fe40008000f00 */
[----:B------:R-:W-:-:S07]  /*0510*/  MOV R5, UR5 ;  /* 0x0000000500057c02 */ /* 0x000fce0008000f00 */
[----:B------:R-:W-:-:S07]  /*0520*/  LEPC R20, `(.L_x_3) ;  /* 0x000000001014794e */ /* 0x000fce0000000000 */
[----:B0-2---:R-:W-:Y:S05]  /*0530*/  CALL.ABS.NOINC R8 ;  /* 0x0000000008007343 */ /* 0x005fea0003c00000 */
.L_x_3:
[----:B------:R-:W-:Y:S05]  /*0540*/  BSYNC.RECONVERGENT B6 ;  /* 0x0000000000067941 */ /* 0x000fea0003800200 */
.L_x_2:
[----:B------:R-:W0:Y:S02]  /*0550*/  LDC.64 R8, c[0x4][0x8] ;  /* 0x01000200ff087b82 */ /* 0x000e240000000a00 */
[----:B0-----:R-:W-:-:S05]  /*0560*/  IMAD.WIDE.U32 R8, R34, 0x4, R8 ;  /* 0x0000000422087825 */ /* 0x001fca00078e0008 */
[----:B------:R-:W2:Y:S01]  /*0570*/  LDG.E R0, desc[UR36][R8.64] ;  /* 0x0000002408007981 */ /* 0x000ea2000c1e1900 */
[----:B------:R-:W-:Y:S01]  /*0580*/  ISETP.GE.U32.AND P0, PT, R34, 0x3f0000, PT ;  /* 0x003f00002200780c */ /* 0x000fe20003f06070 */
[----:B------:R-:W-:Y:S02]  /*0590*/  BSSY.RECONVERGENT B6, `(.L_x_4) ;  /* 0x0000039000067945 */ /* 0x000fe40003800200 */
[----:B--2---:R-:W-:Y:S04]  /*05a0*/  STS [R31], R0 ;  /* 0x000000001f007388 */ /* 0x004fe80000000800 */
[----:B------:R-:W-:Y:S04]  /*05b0*/  LDS R3, [R33] ;  /* 0x0000000021037984 */ /* 0x000fe80000000800 */
[----:B------:R-:W0:Y:S04]  /*05c0*/  LDS.128 R4, [R32] ;  /* 0x0000000020047984 */ /* 0x000e280000000c00 */
[----:B------:R-:W1:Y:S04]  /*05d0*/  LDS R11, [R33+0x40] ;  /* 0x00004000210b7984 */ /* 0x000e680000000800 */
[----:B------:R-:W2:Y:S04]  /*05e0*/  LDS R10, [R33+0x80] ;  /* 0x00008000210a7984 */ /* 0x000ea80000000800 */
[----:B------:R-:W3:Y:S04]  /*05f0*/  LDS R13, [R33+0xc0] ;  /* 0x0000c000210d7984 */ /* 0x000ee80000000800 */
[----:B------:R-:W-:Y:S01]  /*0600*/  LDS R0, [R33+0x180] ;  /* 0x0001800021007984 */ /* 0x000fe20000000800 */
[----:B0-----:R-:W-:-:S03]  /*0610*/  FFMA R4, R4, R3, RZ ;  /* 0x0000000304047223 */ /* 0x001fc600000000ff */
[----:B------:R-:W-:Y:S01]  /*0620*/  LDS R3, [R33+0x100] ;  /* 0x0001000021037984 */ /* 0x000fe20000000800 */
[----:B-1----:R-:W-:-:S04]  /*0630*/  FFMA R5, R11, R5, R4 ;  /* 0x000000050b057223 */ /* 0x002fc80000000004 */
[----:B--2---:R-:W-:Y:S02]  /*0640*/  FFMA R6, R10, R6, R5 ;  /* 0x000000060a067223 */ /* 0x004fe40000000005 */
[----:B------:R-:W0:Y:S02]  /*0650*/  LDS.128 R8, [R32+0x10] ;  /* 0x0000100020087984 */ /* 0x000e240000000c00 */
[----:B---3--:R-:W-:Y:S02]  /*0660*/  FFMA R7, R13, R7, R6 ;  /* 0x000000070d077223 */ /* 0x008fe40000000006 */
[----:B------:R-:W1:Y:S04]  /*0670*/  LDS R5, [R33+0x140] ;  /* 0x0001400021057984 */ /* 0x000e680000000800 */
[----:B------:R-:W2:Y:S01]  /*0680*/  LDS R13, [R33+0x1c0] ;  /* 0x0001c000210d7984 */ /* 0x000ea20000000800 */
[----:B0-----:R-:W-:-:S03]  /*0690*/  FFMA R8, R8, R3, R7 ;  /* 0x0000000308087223 */ /* 0x001fc60000000007 */
[----:B------:R-:W-:Y:S01]  /*06a0*/  LDS R3, [R33+0x200] ;  /* 0x0002000021037984 */ /* 0x000fe20000000800 */
[----:B-1----:R-:W-:-:S03]  /*06b0*/  FFMA R5, R5, R9, R8 ;  /* 0x0000000905057223 */ /* 0x002fc60000000008 */
[----:B------:R-:W-:Y:S01]  /*06c0*/  LDS R9, [R33+0x240] ;  /* 0x0002400021097984 */ /* 0x000fe20000000800 */
[----:B------:R-:W-:-:S03]  /*06d0*/  FFMA R0, R0, R10, R5 ;  /* 0x0000000a00007223 */ /* 0x000fc60000000005 */
[----:B------:R-:W0:Y:S01]  /*06e0*/  LDS.128 R4, [R32+0x20] ;  /* 0x0000200020047984 */ /* 0x000e220000000c00 */
[----:B--2---:R-:W-:-:S03]  /*06f0*/  FFMA R11, R13, R11, R0 ;  /* 0x0000000b0d0b7223 */ /* 0x004fc60000000000 */
[----:B------:R-:W1:Y:S04]  /*0700*/  LDS R0, [R33+0x280] ;  /* 0x0002800021007984 */ /* 0x000e680000000800 */
[----:B------:R-:W2:Y:S01]  /*0710*/  LDS R13, [R33+0x2c0] ;  /* 0x0002c000210d7984 */ /* 0x000ea20000000800 */
[----:B0-----:R-:W-:-:S03]  /*0720*/  FFMA R4, R4, R3, R11 ;  /* 0x0000000304047223 */ /* 0x001fc6000000000b */
[----:B------:R-:W-:Y:S01]  /*0730*/  LDS R3, [R33+0x300] ;  /* 0x0003000021037984 */ /* 0x000fe20000000800 */
[----:B------:R-:W-:-:S03]  /*0740*/  FFMA R5, R9, R5, R4 ;  /* 0x0000000509057223 */ /* 0x000fc60000000004 */
[----:B------:R-:W0:Y:S01]  /*0750*/  LDS.128 R8, [R32+0x30] ;  /* 0x0000300020087984 */ /* 0x000e220000000c00 */
[----:B-1----:R-:W-:-:S03]  /*0760*/  FFMA R0, R0, R6, R5 ;  /* 0x0000000600007223 */ /* 0x002fc60000000005 */
[----:B------:R-:W1:Y:S01]  /*0770*/  LDS R5, [R33+0x340] ;  /* 0x0003400021057984 */ /* 0x000e620000000800 */
[----:B--2---:R-:W-:-:S03]  /*0780*/  FFMA R7, R13, R7, R0 ;  /* 0x000000070d077223 */ /* 0x004fc60000000000 */
[----:B------:R-:W2:Y:S04]  /*0790*/  LDS R0, [R33+0x380] ;  /* 0x0003800021007984 */ /* 0x000ea80000000800 */
[----:B------:R-:W3:Y:S01]  /*07a0*/  LDS R13, [R33+0x3c0] ;  /* 0x0003c000210d7984 */ /* 0x000ee20000000800 */
[----:B0-----:R-:W-:-:S04]  /*07b0*/  FFMA R8, R8, R3, R7 ;  /* 0x0000000308087223 */ /* 0x001fc80000000007 */
[----:B-1----:R-:W-:-:S04]  /*07c0*/  FFMA R5, R5, R9, R8 ;  /* 0x0000000905057223 */ /* 0x002fc80000000008 */
[----:B--2---:R-:W-:-:S04]  /*07d0*/  FFMA R0, R0, R10, R5 ;  /* 0x0000000a00007223 */ /* 0x004fc80000000005 */
[----:B---3--:R-:W-:-:S05]  /*07e0*/  FFMA R0, R13, R11, R0 ;  /* 0x0000000b0d007223 */ /* 0x008fca0000000000 */
[----:B------:R0:W-:Y:S04]  /*07f0*/  STS [R29], R0 ;  /* 0x000000001d007388 */ /* 0x0001e80000000800 */
[----:B------:R0:W-:Y:S01]  /*0800*/  REDG.E.ADD.F32.FTZ.RN.STRONG.GPU desc[UR36][R26.64], R0 ;  /* 0x000000001a0079a6 */ /* 0x0001e2000c12f324 */
[----:B------:R-:W-:Y:S05]  /*0810*/  @!P0 BRA `(.L_x_5) ;  /* 0x0000000000408947 */ /* 0x000fea0003800000 */
[----:B------:R-:W-:Y:S01]  /*0820*/  HFMA2 R10, -RZ, RZ, 0, 6.103515625e-05 ;  /* 0x00000400ff0a7431 */ /* 0x000fe200000001ff */
[----:B------:R-:W-:Y:S01]  /*0830*/  MOV R8, 0x0 ;  /* 0x0000000000087802 */ /* 0x000fe20000000f00 */
[----:B------:R-:W-:Y:S01]  /*0840*/  IMAD.MOV.U32 R3, RZ, RZ, R19 ;  /* 0x000000ffff037224 */ /* 0x000fe200078e0013 */
[----:B------:R-:W-:Y:S01]  /*0850*/  MOV R11, 0x1000 ;  /* 0x00001000000b7802 */ /* 0x000fe20000000f00 */
[----:B------:R1:W-:Y:S01]  /*0860*/  STL.64 [R1+0x8], R16 ;  /* 0x0000081001007387 */ /* 0x0003e20000100a00 */
[----:B------:R-:W2:Y:S01]  /*0870*/  LDCU.64 UR4, c[0x4][0x20] ;  /* 0x01000400ff0477ac */ /* 0x000ea20008000a00 */
[----:B------:R-:W-:Y:S01]  /*0880*/  MOV R6, R22 ;  /* 0x0000001600067202 */ /* 0x000fe20000000f00 */
[----:B------:R-:W3:Y:S01]  /*0890*/  LDC.64 R8, c[0x4][R8] ;  /* 0x0100000008087b82 */ /* 0x000ee20000000a00 */
[----:B------:R1:W-:Y:S01]  /*08a0*/  STL.64 [R1], R10 ;  /* 0x0000000a01007387 */ /* 0x0003e20000100a00 */
[----:B------:R-:W-:-:S03]  /*08b0*/  IMAD.MOV.U32 R7, RZ, RZ, R23 ;  /* 0x000000ffff077224 */ /* 0x000fc600078e0017 */
[----:B------:R1:W-:Y:S04]  /*08c0*/  STL.64 [R1+0x10], R2 ;  /* 0x0000100201007387 */ /* 0x0003e80000100a00 */
[----:B------:R1:W-:Y:S01]  /*08d0*/  STL [R1+0x18], R30 ;  /* 0x0000181e01007387 */ /* 0x0003e20000100800 */
[----:B--2---:R-:W-:Y:S02]  /*08e0*/  MOV R4, UR4 ;  /* 0x0000000400047c02 */ /* 0x004fe40008000f00 */
[----:B------:R-:W-:-:S07]  /*08f0*/  MOV R5, UR5 ;  /* 0x0000000500057c02 */ /* 0x000fce0008000f00 */
[----:B------:R-:W-:-:S07]  /*0900*/  LEPC R20, `(.L_x_5) ;  /* 0x000000001014794e */ /* 0x000fce0000000000 */
[----:B01-3--:R-:W-:Y:S05]  /*0910*/  CALL.ABS.NOINC R8 ;  /* 0x0000000008007343 */ /* 0x00bfea0003c00000 */
.L_x_5:
[----:B------:R-:W-:Y:S05]  /*0920*/  BSYNC.RECONVERGENT B6 ;  /* 0x0000000000067941 */ /* 0x000fea0003800200 */
.L_x_4:
[----:B------:R-:W1:Y:S02]  /*0930*/  LDC.64 R8, c[0x4][0x8] ;  /* 0x01000200ff087b82 */ /* 0x000e640000000a00 */
[----:B-1----:R-:W-:-:S05]  /*0940*/  IMAD.WIDE.U32 R8, R30, 0x4, R8 ;  /* 0x000000041e087825 */ /* 0x002fca00078e0008 */
[----:B0-----:R-:W2:Y:S01]  /*0950*/  LDG.E R0, desc[UR36][R8.64] ;  /* 0x0000002408007981 */ /* 0x001ea2000c1e1900 */
[----:B------:R-:W-:-:S04]  /*0960*/  IADD3 R28, PT, PT, R28, 0x20000, RZ ;  /* 0x000200001c1c7810 */ /* 0x000fc80007ffe0ff */
[----:B------:R-:W-:Y:S02]  /*0970*/  ISETP.NE.AND P0, PT, R28, 0x410000, PT ;  /* 0x004100001c00780c */ /* 0x000fe40003f05270 */
[----:B------:R-:W-:Y:S01]  /*0980*/  IADD3 R26, P2, PT, R26, 0x80, RZ ;  /* 0x000000801a1a7810 */ /* 0x000fe20007f5e0ff */
[----:B------:R-:W-:Y:S01]  /*0990*/  VIADD R2, R2, 0x2 ;  /* 0x0000000202027836 */ /* 0x000fe20000000000 */
[----:B------:R-:W-:Y:S02]  /*09a0*/  IADD3 R30, PT, PT, R30, 0x20000, RZ ;  /* 0x000200001e1e7810 */ /* 0x000fe40007ffe0ff */
[----:B------:R-:W-:Y:S01]  /*09b0*/  IADD3.X R27, PT, PT, RZ, R27, RZ, P2, !PT ;  /* 0x0000001bff1b7210 */ /* 0x000fe200017fe4ff */
        /* <DEDUP_REMOVED lines=23> */
[----:B------:R-:W2:Y:S04]  /*0b30*/  LDS R13, [R33+0x2c0] ;  /* 0x0002c000210d7984 */ /* 0x000ea80000000800 */
[----:B------:R-:W-:Y:S01]  /*0b40*/  LDS R0, [R33+0x300] ;  /* 0x0003000021007984 */ /* 0x000fe20000000800 */
[----:B0-----:R-:W-:-:S03]  /*0b50*/  FFMA R4, R4, R3, R11 ;  /* 0x0000000304047223 */ /* 0x001fc6000000000b */
[----:B------:R-:W-:Y:S01]  /*0b60*/  LDS R3, [R33+0x340] ;  /* 0x0003400021037984 */ /* 0x000fe20000000800 */
[----:B------:R-:W-:-:S03]  /*0b70*/  FFMA R5, R9, R5, R4 ;  /* 0x0000000509057223 */ /* 0x000fc60000000004 */
[----:B------:R-:W-:Y:S01]  /*0b80*/  LDS R4, [R33+0x380] ;  /* 0x0003800021047984 */ /* 0x000fe20000000800 */
[----:B-1----:R-:W-:-:S03]  /*0b90*/  FFMA R6, R8, R6, R5 ;  /* 0x0000000608067223 */ /* 0x002fc60000000005 */
[----:B------:R-:W0:Y:S01]  /*0ba0*/  LDS.128 R8, [R32+0x30] ;  /* 0x0000300020087984 */ /* 0x000e220000000c00 */
[----:B--2---:R-:W-:-:S03]  /*0bb0*/  FFMA R7, R13, R7, R6 ;  /* 0x000000070d077223 */ /* 0x004fc60000000006 */
[----:B------:R-:W1:Y:S01]  /*0bc0*/  LDS R5, [R33+0x3c0] ;  /* 0x0003c00021057984 */ /* 0x000e620000000800 */
[----:B0-----:R-:W-:-:S04]  /*0bd0*/  FFMA R0, R8, R0, R7 ;  /* 0x0000000008007223 */ /* 0x001fc80000000007 */
[----:B------:R-:W-:-:S04]  /*0be0*/  FFMA R3, R3, R9, R0 ;  /* 0x0000000903037223 */ /* 0x000fc80000000000 */
[----:B------:R-:W-:-:S04]  /*0bf0*/  FFMA R4, R4, R10, R3 ;  /* 0x0000000a04047223 */ /* 0x000fc80000000003 */
[----:B-1----:R-:W-:Y:S01]  /*0c00*/  FFMA R11, R5, R11, R4 ;  /* 0x0000000b050b7223 */ /* 0x002fe20000000004 */
[----:B------:R-:W-:Y:S02]  /*0c10*/  MOV R4, R24 ;  /* 0x0000001800047202 */ /* 0x000fe40000000f00 */
[----:B------:R-:W-:Y:S02]  /*0c20*/  MOV R5, R25 ;  /* 0x0000001900057202 */ /* 0x000fe40000000f00 */
[----:B------:R0:W-:Y:S01]  /*0c30*/  STS [R29], R11 ;  /* 0x0000000b1d007388 */ /* 0x0001e20000000800 */
[----:B------:R-:W-:-:S03]  /*0c40*/  IADD3 R24, P1, PT, R24, 0x80, RZ ;  /* 0x0000008018187810 */ /* 0x000fc60007f3e0ff */
[----:B------:R0:W-:Y:S01]  /*0c50*/  REDG.E.ADD.F32.FTZ.RN.STRONG.GPU desc[UR36][R4.64], R11 ;  /* 0x0000000b040079a6 */ /* 0x0001e2000c12f324 */
[----:B------:R-:W-:Y:S01]  /*0c60*/  IADD3.X R25, PT, PT, RZ, R25, RZ, P1, !PT ;  /* 0x00000019ff197210 */ /* 0x000fe20000ffe4ff */
[----:B------:R-:W-:Y:S08]  /*0c70*/  @P0 BRA `(.L_x_6) ;  /* 0xfffffff400dc0947 */ /* 0x000ff0000383ffff */
[----:B------:R-:W-:Y:S05]  /*0c80*/  EXIT ;  /* 0x000000000000794d */ /* 0x000fea0003800000 */
.L_x_7:
[----:B------:R-:W-:-:S00]  /*0c90*/  BRA `(.L_x_7) ;  /* 0xfffffffc00fc7947 */ /* 0x000fc0000383ffff */
[----:B------:R-:W-:-:S00]  /*0ca0*/  NOP ;  /* 0x0000000000007918 */ /* 0x000fc00000000000 */
        /* <DEDUP_REMOVED lines=13> */
.L_x_8:


//--------------------- .nv.global.init           --------------------------
	.section	.nv.global.init,"aw",@progbits
.nv.global.init:
	.type		$str,@object
	.size		$str,(.L_3 - $str)
$str:
        /*0000*/ 	.byte	0x62, 0x6f, 0x75, 0x6e, 0x64, 0x73, 0x20, 0x65, 0x72, 0x72, 0x6f, 0x72, 0x20, 0x73, 0x72, 0x63
        /*0010*/ 	.byte	0x44, 0x69, 0x6d, 0x3d, 0x28, 0x25, 0x64, 0x2c, 0x25, 0x64, 0x29, 0x20, 0x28, 0x25, 0x64, 0x2c
        /*0020*/ 	.byte	0x25, 0x64, 0x29, 0x20, 0x62, 0x6c, 0x6f, 0x63, 0x6b, 0x20, 0x28, 0x25, 0x64, 0x2c, 0x25, 0x64
        /*0030*/ 	.byte	0x29, 0x3a, 0x20, 0x25, 0x64, 0x0a, 0x00
.L_3:


//--------------------- .nv.shared._Z8classifyv   --------------------------
	.section	.nv.shared._Z8classifyv,"aw",@nobits
	.sectionflags	@""
	.align	4
.nv.shared._Z8classifyv:
	.zero		4096


//--------------------- .nv.shared.reserved.0     --------------------------
	.section	.nv.shared.reserved.0,"aw",@nobits
	.weak		__nv_reservedSMEM_offset_0_alias
	.size		__nv_reservedSMEM_offset_0_alias, 0, 64
	.other		__nv_reservedSMEM_offset_0_alias,@"STO_CUDA_RESERVED_SHARED STV_DEFAULT"
__nv_reservedSMEM_offset_0_alias:
	.zero		0
	.zero		64


//--------------------- .nv.global                --------------------------
	.section	.nv.global,"aw",@nobits
	.align	4
.nv.global:
	.type		d_outputs,@object
	.size		d_outputs,(d_inputs - d_outputs)
d_outputs:
	.zero		4096
	.type		d_inputs,@object
	.size		d_inputs,(d_weights - d_inputs)
d_inputs:
	.zero		16384
	.type		d_weights,@object
	.size		d_weights,(.L_0 - d_weights)
d_weights:
	.zero		16777216
.L_0:


//--------------------- .nv.constant0._Z8classifyv --------------------------
	.section	.nv.constant0._Z8classifyv,"a",@progbits
	.sectionflags	@""
	.align	4
.nv.constant0._Z8classifyv:
	.zero		896


//--------------------- SYMBOLS --------------------------

	.type		.nv.reservedSmem.offset0,@object
	.size		.nv.reservedSmem.offset0,0x4
	.type		.nv.reservedSmem.cap,@object
	.size		.nv.reservedSmem.cap,0x4
	.type		vprintf,@function
